//
// Generated by NVIDIA NVVM Compiler
//
// Compiler Build ID: CL-36424714
// Cuda compilation tools, release 13.0, V13.0.88
// Based on NVVM 20.0.0
//

.version 9.0
.target sm_100
.address_size 64

	// .globl	_Z12mandelKernelPimffffiiii

.visible .entry _Z12mandelKernelPimffffiiii(
	.param .u64 .ptr .align 1 _Z12mandelKernelPimffffiiii_param_0,
	.param .u64 _Z12mandelKernelPimffffiiii_param_1,
	.param .f32 _Z12mandelKernelPimffffiiii_param_2,
	.param .f32 _Z12mandelKernelPimffffiiii_param_3,
	.param .f32 _Z12mandelKernelPimffffiiii_param_4,
	.param .f32 _Z12mandelKernelPimffffiiii_param_5,
	.param .u32 _Z12mandelKernelPimffffiiii_param_6,
	.param .u32 _Z12mandelKernelPimffffiiii_param_7,
	.param .u32 _Z12mandelKernelPimffffiiii_param_8,
	.param .u32 _Z12mandelKernelPimffffiiii_param_9
)
{
	.reg .pred 	%p<17>;
	.reg .b32 	%r<66>;
	.reg .b32 	%f<20>;
	.reg .b64 	%rd<38>;

	ld.param.u64 	%rd2, [_Z12mandelKernelPimffffiiii_param_0];
	ld.param.u64 	%rd3, [_Z12mandelKernelPimffffiiii_param_1];
	ld.param.f32 	%f9, [_Z12mandelKernelPimffffiiii_param_2];
	ld.param.f32 	%f10, [_Z12mandelKernelPimffffiiii_param_3];
	ld.param.f32 	%f11, [_Z12mandelKernelPimffffiiii_param_4];
	ld.param.f32 	%f12, [_Z12mandelKernelPimffffiiii_param_5];
	ld.param.u32 	%r25, [_Z12mandelKernelPimffffiiii_param_7];
	ld.param.u32 	%r26, [_Z12mandelKernelPimffffiiii_param_8];
	ld.param.u32 	%r27, [_Z12mandelKernelPimffffiiii_param_9];
	mov.u32 	%r28, %ctaid.y;
	mov.u32 	%r29, %ntid.y;
	mul.lo.s32 	%r1, %r28, %r29;
	mov.u32 	%r2, %tid.y;
	add.s32 	%r63, %r1, %r2;
	rem.s32 	%r30, %r63, %r26;
	setp.ne.s32 	%p1, %r30, 0;
	@%p1 bra 	$L__BB0_19;
	setp.lt.s32 	%p2, %r26, 1;
	setp.ge.s32 	%p3, %r63, %r25;
	or.pred  	%p4, %p2, %p3;
	@%p4 bra 	$L__BB0_19;
	mov.u32 	%r31, %tid.x;
	mov.u32 	%r32, %ntid.x;
	mov.u32 	%r33, %ctaid.x;
	mad.lo.s32 	%r34, %r33, %r32, %r31;
	cvt.rn.f32.s32 	%f13, %r34;
	fma.rn.f32 	%f1, %f11, %f13, %f9;
	setp.lt.s32 	%p5, %r27, 1;
	cvta.to.global.u64 	%rd4, %rd2;
	mul.wide.s32 	%rd5, %r34, 4;
	add.s64 	%rd1, %rd4, %rd5;
	add.s32 	%r35, %r26, %r63;
	min.s32 	%r4, %r35, %r25;
	@%p5 bra 	$L__BB0_7;
$L__BB0_3:
	cvt.rn.f32.u32 	%f14, %r63;
	fma.rn.f32 	%f2, %f12, %f14, %f10;
	mov.b32 	%r59, 0;
	mov.f32 	%f18, %f2;
	mov.f32 	%f19, %f1;
$L__BB0_4:
	mul.f32 	%f5, %f19, %f19;
	mul.f32 	%f6, %f18, %f18;
	add.f32 	%f15, %f5, %f6;
	setp.gt.f32 	%p14, %f15, 0f40800000;
	mov.u32 	%r60, %r59;
	@%p14 bra 	$L__BB0_6;
	sub.f32 	%f16, %f5, %f6;
	add.f32 	%f17, %f19, %f19;
	add.f32 	%f19, %f1, %f16;
	fma.rn.f32 	%f18, %f17, %f18, %f2;
	add.s32 	%r59, %r59, 1;
	setp.ne.s32 	%p15, %r59, %r27;
	mov.u32 	%r60, %r27;
	@%p15 bra 	$L__BB0_4;
$L__BB0_6:
	cvt.u64.u32 	%rd36, %r63;
	mad.lo.s64 	%rd37, %rd3, %rd36, %rd1;
	st.global.u32 	[%rd37], %r60;
	add.s32 	%r63, %r63, 1;
	setp.lt.s32 	%p16, %r63, %r4;
	@%p16 bra 	$L__BB0_3;
	bra.uni 	$L__BB0_19;
$L__BB0_7:
	add.s32 	%r36, %r63, 1;
	max.s32 	%r37, %r4, %r36;
	sub.s32 	%r10, %r37, %r63;
	and.b32  	%r11, %r10, 7;
	sub.s32 	%r38, %r1, %r37;
	add.s32 	%r39, %r38, %r2;
	setp.gt.u32 	%p6, %r39, -8;
	@%p6 bra 	$L__BB0_11;
	add.s32 	%r62, %r63, 3;
	and.b32  	%r40, %r10, -8;
	neg.s32 	%r61, %r40;
$L__BB0_9:
	.pragma "nounroll";
	add.s32 	%r41, %r62, -3;
	cvt.u64.u32 	%rd6, %r41;
	mad.lo.s64 	%rd7, %rd3, %rd6, %rd1;
	mov.b32 	%r42, 0;
	st.global.u32 	[%rd7], %r42;
	add.s32 	%r43, %r62, -2;
	cvt.u64.u32 	%rd8, %r43;
	mad.lo.s64 	%rd9, %rd3, %rd8, %rd1;
	st.global.u32 	[%rd9], %r42;
	add.s32 	%r44, %r62, -1;
	cvt.u64.u32 	%rd10, %r44;
	mad.lo.s64 	%rd11, %rd3, %rd10, %rd1;
	st.global.u32 	[%rd11], %r42;
	add.s32 	%r45, %r62, 4;
	cvt.u64.u32 	%rd12, %r62;
	mad.lo.s64 	%rd13, %rd3, %rd12, %rd1;
	st.global.u32 	[%rd13], %r42;
	add.s32 	%r46, %r62, 1;
	cvt.u64.u32 	%rd14, %r46;
	mad.lo.s64 	%rd15, %rd3, %rd14, %rd1;
	st.global.u32 	[%rd15], %r42;
	add.s32 	%r47, %r62, 2;
	cvt.u64.u32 	%rd16, %r47;
	mad.lo.s64 	%rd17, %rd3, %rd16, %rd1;
	st.global.u32 	[%rd17], %r42;
	add.s32 	%r48, %r62, 3;
	cvt.u64.u32 	%rd18, %r48;
	mad.lo.s64 	%rd19, %rd3, %rd18, %rd1;
	st.global.u32 	[%rd19], %r42;
	cvt.u64.u32 	%rd20, %r45;
	mad.lo.s64 	%rd21, %rd3, %rd20, %rd1;
	st.global.u32 	[%rd21], %r42;
	add.s32 	%r62, %r62, 8;
	add.s32 	%r61, %r61, 8;
	setp.ne.s32 	%p7, %r61, 0;
	@%p7 bra 	$L__BB0_9;
	add.s32 	%r63, %r62, -3;
$L__BB0_11:
	setp.eq.s32 	%p8, %r11, 0;
	@%p8 bra 	$L__BB0_19;
	and.b32  	%r20, %r10, 3;
	setp.lt.u32 	%p9, %r11, 4;
	@%p9 bra 	$L__BB0_14;
	cvt.u64.u32 	%rd22, %r63;
	mad.lo.s64 	%rd23, %rd3, %rd22, %rd1;
	mov.b32 	%r49, 0;
	st.global.u32 	[%rd23], %r49;
	add.s32 	%r50, %r63, 1;
	cvt.u64.u32 	%rd24, %r50;
	mad.lo.s64 	%rd25, %rd3, %rd24, %rd1;
	st.global.u32 	[%rd25], %r49;
	add.s32 	%r51, %r63, 2;
	cvt.u64.u32 	%rd26, %r51;
	mad.lo.s64 	%rd27, %rd3, %rd26, %rd1;
	st.global.u32 	[%rd27], %r49;
	add.s32 	%r52, %r63, 3;
	cvt.u64.u32 	%rd28, %r52;
	mad.lo.s64 	%rd29, %rd3, %rd28, %rd1;
	st.global.u32 	[%rd29], %r49;
	add.s32 	%r63, %r63, 4;
$L__BB0_14:
	setp.eq.s32 	%p10, %r20, 0;
	@%p10 bra 	$L__BB0_19;
	setp.eq.s32 	%p11, %r20, 1;
	@%p11 bra 	$L__BB0_17;
	cvt.u64.u32 	%rd30, %r63;
	mad.lo.s64 	%rd31, %rd3, %rd30, %rd1;
	mov.b32 	%r53, 0;
	st.global.u32 	[%rd31], %r53;
	add.s32 	%r54, %r63, 1;
	cvt.u64.u32 	%rd32, %r54;
	mad.lo.s64 	%rd33, %rd3, %rd32, %rd1;
	st.global.u32 	[%rd33], %r53;
	add.s32 	%r63, %r63, 2;
$L__BB0_17:
	and.b32  	%r55, %r10, 1;
	setp.eq.b32 	%p12, %r55, 1;
	not.pred 	%p13, %p12;
	@%p13 bra 	$L__BB0_19;
	cvt.u64.u32 	%rd34, %r63;
	mad.lo.s64 	%rd35, %rd3, %rd34, %rd1;
	mov.b32 	%r56, 0;
	st.global.u32 	[%rd35], %r56;
$L__BB0_19:
	ret;

}


// ===== COMPILED SASS (sm_100) =====

	.target	sm_100

	.elftype	@"ET_EXEC"


//--------------------- .note.nv.tkinfo           --------------------------
	.section	.note.nv.tkinfo,"",@"SHT_NOTE"
	.sectionflags	@"SHF_NOTE_NV_TKINFO"
	.tkinfo
        /*0018*/ 	.word	0x00000002
        /*0030*/ 	.string	""
        /*0030*/ 	.string	"ptxas"
        /*0030*/ 	.string	"Cuda compilation tools, release 13.0, V13.0.88"
        /*0030*/ 	.string	"Build cuda_13.0.r13.0/compiler.36424714_0"
        /*0030*/ 	.string	"-arch sm_100 -m 64 "



//--------------------- .note.nv.cuinfo           --------------------------
	.section	.note.nv.cuinfo,"",@"SHT_NOTE"
	.sectionflags	@"SHF_NOTE_NV_CUINFO"
        /*0018*/ 	.short	0x0002
        /*001a*/ 	.short	0x0064
        /*001c*/ 	.short	0x0082
	.zero		2


//--------------------- .nv.info                  --------------------------
	.section	.nv.info,"",@"SHT_CUDA_INFO"
	.align	4


	//----- nvinfo : EIATTR_REGCOUNT
	.align		4
        /*0000*/ 	.byte	0x04, 0x2f
        /*0002*/ 	.short	(.L_1 - .L_0)
	.align		4
.L_0:
        /*0004*/ 	.word	index@(_Z12mandelKernelPimffffiiii)
        /*0008*/ 	.word	0x0000001c


	//----- nvinfo : EIATTR_FRAME_SIZE
	.align		4
.L_1:
        /*000c*/ 	.byte	0x04, 0x11
        /*000e*/ 	.short	(.L_3 - .L_2)
	.align		4
.L_2:
        /*0010*/ 	.word	index@(_Z12mandelKernelPimffffiiii)
        /*0014*/ 	.word	0x00000000


	//----- nvinfo : EIATTR_MIN_STACK_SIZE
	.align		4
.L_3:
        /*0018*/ 	.byte	0x04, 0x12
        /*001a*/ 	.short	(.L_5 - .L_4)
	.align		4
.L_4:
        /*001c*/ 	.word	index@(_Z12mandelKernelPimffffiiii)
        /*0020*/ 	.word	0x00000000
.L_5:


//--------------------- .nv.compat                --------------------------
	.section	.nv.compat,"",@"SHT_CUDA_COMPAT_INFO"
	.align	4
        /*0000*/ 	.byte	0x02, 0x09, 0x00, 0x00, 0x02, 0x02, 0x01, 0x00, 0x02, 0x05, 0x05, 0x00, 0x03, 0x07, 0x01, 0x01
        /*0010*/ 	.byte	0x02, 0x03, 0x00, 0x00, 0x02, 0x06, 0x01, 0x00, 0x04, 0x0b, 0x08, 0x00, 0x01, 0x00, 0x00, 0x00
        /*0020*/ 	.byte	0x00, 0x00, 0x00, 0x00


//--------------------- .nv.info._Z12mandelKernelPimffffiiii --------------------------
	.section	.nv.info._Z12mandelKernelPimffffiiii,"",@"SHT_CUDA_INFO"
	.sectionflags	@""
	.align	4


	//----- nvinfo : EIATTR_CUDA_API_VERSION
	.align		4
        /*0000*/ 	.byte	0x04, 0x37
        /*0002*/ 	.short	(.L_7 - .L_6)
.L_6:
        /*0004*/ 	.word	0x00000082


	//----- nvinfo : EIATTR_KPARAM_INFO
	.align		4
.L_7:
        /*0008*/ 	.byte	0x04, 0x17
        /*000a*/ 	.short	(.L_9 - .L_8)
.L_8:
        /*000c*/ 	.word	0x00000000
        /*0010*/ 	.short	0x0009
        /*0012*/ 	.short	0x002c
        /*0014*/ 	.byte	0x00, 0xf0, 0x11, 0x00


	//----- nvinfo : EIATTR_KPARAM_INFO
	.align		4
.L_9:
        /*0018*/ 	.byte	0x04, 0x17
        /*001a*/ 	.short	(.L_11 - .L_10)
.L_10:
        /*001c*/ 	.word	0x00000000
        /*0020*/ 	.short	0x0008
        /*0022*/ 	.short	0x0028
        /*0024*/ 	.byte	0x00, 0xf0, 0x11, 0x00


	//----- nvinfo : EIATTR_KPARAM_INFO
	.align		4
.L_11:
        /*0028*/ 	.byte	0x04, 0x17
        /*002a*/ 	.short	(.L_13 - .L_12)
.L_12:
        /*002c*/ 	.word	0x00000000
        /*0030*/ 	.short	0x0007
        /*0032*/ 	.short	0x0024
        /*0034*/ 	.byte	0x00, 0xf0, 0x11, 0x00


	//----- nvinfo : EIATTR_KPARAM_INFO
	.align		4
.L_13:
        /*0038*/ 	.byte	0x04, 0x17
        /*003a*/ 	.short	(.L_15 - .L_14)
.L_14:
        /*003c*/ 	.word	0x00000000
        /*0040*/ 	.short	0x0006
        /*0042*/ 	.short	0x0020
        /*0044*/ 	.byte	0x00, 0xf0, 0x11, 0x00


	//----- nvinfo : EIATTR_KPARAM_INFO
	.align		4
.L_15:
        /*0048*/ 	.byte	0x04, 0x17
        /*004a*/ 	.short	(.L_17 - .L_16)
.L_16:
        /*004c*/ 	.word	0x00000000
        /*0050*/ 	.short	0x0005
        /*0052*/ 	.short	0x001c
        /*0054*/ 	.byte	0x00, 0xf0, 0x11, 0x00


	//----- nvinfo : EIATTR_KPARAM_INFO
	.align		4
.L_17:
        /*0058*/ 	.byte	0x04, 0x17
        /*005a*/ 	.short	(.L_19 - .L_18)
.L_18:
        /*005c*/ 	.word	0x00000000
        /*0060*/ 	.short	0x0004
        /*0062*/ 	.short	0x0018
        /*0064*/ 	.byte	0x00, 0xf0, 0x11, 0x00


	//----- nvinfo : EIATTR_KPARAM_INFO
	.align		4
.L_19:
        /*0068*/ 	.byte	0x04, 0x17
        /*006a*/ 	.short	(.L_21 - .L_20)
.L_20:
        /*006c*/ 	.word	0x00000000
        /*0070*/ 	.short	0x0003
        /*0072*/ 	.short	0x0014
        /*0074*/ 	.byte	0x00, 0xf0, 0x11, 0x00


	//----- nvinfo : EIATTR_KPARAM_INFO
	.align		4
.L_21:
        /*0078*/ 	.byte	0x04, 0x17
        /*007a*/ 	.short	(.L_23 - .L_22)
.L_22:
        /*007c*/ 	.word	0x00000000
        /*0080*/ 	.short	0x0002
        /*0082*/ 	.short	0x0010
        /*0084*/ 	.byte	0x00, 0xf0, 0x11, 0x00


	//----- nvinfo : EIATTR_KPARAM_INFO
	.align		4
.L_23:
        /*0088*/ 	.byte	0x04, 0x17
        /*008a*/ 	.short	(.L_25 - .L_24)
.L_24:
        /*008c*/ 	.word	0x00000000
        /*0090*/ 	.short	0x0001
        /*0092*/ 	.short	0x0008
        /*0094*/ 	.byte	0x00, 0xf0, 0x21, 0x00


	//----- nvinfo : EIATTR_KPARAM_INFO
	.align		4
.L_25:
        /*0098*/ 	.byte	0x04, 0x17
        /*009a*/ 	.short	(.L_27 - .L_26)
.L_26:
        /*009c*/ 	.word	0x00000000
        /*00a0*/ 	.short	0x0000
        /*00a2*/ 	.short	0x0000
        /*00a4*/ 	.byte	0x00, 0xf5, 0x21, 0x00


	//----- nvinfo : EIATTR_SPARSE_MMA_MASK
	.align		4
.L_27:
        /*00a8*/ 	.byte	0x03, 0x50
        /*00aa*/ 	.short	0x0000


	//----- nvinfo : EIATTR_MAXREG_COUNT
	.align		4
        /*00ac*/ 	.byte	0x03, 0x1b
        /*00ae*/ 	.short	0x00ff


	//----- nvinfo : EIATTR_MERCURY_ISA_VERSION
	.align		4
        /*00b0*/ 	.byte	0x03, 0x5f
        /*00b2*/ 	.short	0x0101


	//----- nvinfo : EIATTR_VRC_CTA_INIT_COUNT
	.align		4
        /*00b4*/ 	.byte	0x02, 0x4a
	.zero		1
	.zero		1


	//----- nvinfo : EIATTR_EXIT_INSTR_OFFSETS
	.align		4
        /*00b8*/ 	.byte	0x04, 0x1c
        /*00ba*/ 	.short	(.L_29 - .L_28)


	//   ....[0]....
.L_28:
        /*00bc*/ 	.word	0x000001d0


	//   ....[1]....
        /*00c0*/ 	.word	0x00000210


	//   ....[2]....
        /*00c4*/ 	.word	0x00000500


	//   ....[3]....
        /*00c8*/ 	.word	0x00000840


	//   ....[4]....
        /*00cc*/ 	.word	0x000009c0


	//   ....[5]....
        /*00d0*/ 	.word	0x00000ac0


	//   ....[6]....
        /*00d4*/ 	.word	0x00000b10


	//----- nvinfo : EIATTR_CRS_STACK_SIZE
	.align		4
.L_29:
        /*00d8*/ 	.byte	0x04, 0x1e
        /*00da*/ 	.short	(.L_31 - .L_30)
.L_30:
        /*00dc*/ 	.word	0x00000000


	//----- nvinfo : EIATTR_CBANK_PARAM_SIZE
	.align		4
.L_31:
        /*00e0*/ 	.byte	0x03, 0x19
        /*00e2*/ 	.short	0x0030


	//----- nvinfo : EIATTR_PARAM_CBANK
	.align		4
        /*00e4*/ 	.byte	0x04, 0x0a
        /*00e6*/ 	.short	(.L_33 - .L_32)
	.align		4
.L_32:
        /*00e8*/ 	.word	index@(.nv.constant0._Z12mandelKernelPimffffiiii)
        /*00ec*/ 	.short	0x0380
        /*00ee*/ 	.short	0x0030


	//----- nvinfo : EIATTR_SW_WAR
	.align		4
.L_33:
        /*00f0*/ 	.byte	0x04, 0x36
        /*00f2*/ 	.short	(.L_35 - .L_34)
.L_34:
        /*00f4*/ 	.word	0x00000008
.L_35:


//--------------------- .nv.callgraph             --------------------------
	.section	.nv.callgraph,"",@"SHT_CUDA_CALLGRAPH"
	.align	4
	.sectionentsize	8
	.align		4
        /*0000*/ 	.word	0x00000000
	.align		4
        /*0004*/ 	.word	0xffffffff
	.align		4
        /*0008*/ 	.word	0x00000000
	.align		4
        /*000c*/ 	.word	0xfffffffe
	.align		4
        /*0010*/ 	.word	0x00000000
	.align		4
        /*0014*/ 	.word	0xfffffffd
	.align		4
        /*0018*/ 	.word	0x00000000
	.align		4
        /*001c*/ 	.word	0xfffffffc


//--------------------- .text._Z12mandelKernelPimffffiiii --------------------------
	.section	.text._Z12mandelKernelPimffffiiii,"ax",@progbits
	.align	128
        .global         _Z12mandelKernelPimffffiiii
        .type           _Z12mandelKernelPimffffiiii,@function
        .size           _Z12mandelKernelPimffffiiii,(.L_x_14 - _Z12mandelKernelPimffffiiii)
        .other          _Z12mandelKernelPimffffiiii,@"STO_CUDA_ENTRY STV_DEFAULT"
_Z12mandelKernelPimffffiiii:
.text._Z12mandelKernelPimffffiiii:
[----:B------:R-:W-:Y:S08]  /*0000*/  LDC R1, c[0x0][0x37c] ;  /* 0x0000df00ff017b82 */ /* 0x000ff00000000800 */
[----:B------:R-:W0:Y:S01]  /*0010*/  LDC R0, c[0x0][0x3a8] ;  /* 0x0000ea00ff007b82 */ /* 0x000e220000000800 */
[----:B------:R-:W1:Y:S01]  /*0020*/  S2R R2, SR_TID.Y ;  /* 0x0000000000027919 */ /* 0x000e620000002200 */
[----:B------:R-:W2:Y:S06]  /*0030*/  LDCU UR5, c[0x0][0x364] ;  /* 0x00006c80ff0577ac */ /* 0x000eac0008000800 */
[----:B------:R-:W2:Y:S01]  /*0040*/  S2UR UR4, SR_CTAID.Y ;  /* 0x00000000000479c3 */ /* 0x000ea20000002600 */
[----:B0-----:R-:W-:-:S04]  /*0050*/  IABS R6, R0 ;  /* 0x0000000000067213 */ /* 0x001fc80000000000 */
[----:B------:R-:W0:Y:S01]  /*0060*/  I2F.RP R3, R6 ;  /* 0x0000000600037306 */ /* 0x000e220000209400 */
[----:B--2---:R-:W-:-:S06]  /*0070*/  UIMAD UR4, UR4, UR5, URZ ;  /* 0x00000005040472a4 */ /* 0x004fcc000f8e02ff */
[----:B-1----:R-:W-:-:S04]  /*0080*/  IADD3 R21, PT, PT, R2, UR4, RZ ;  /* 0x0000000402157c10 */ /* 0x002fc8000fffe0ff */
[----:B------:R-:W-:Y:S01]  /*0090*/  ISETP.GE.AND P2, PT, R21, RZ, PT ;  /* 0x000000ff1500720c */ /* 0x000fe20003f46270 */
[----:B0-----:R-:W0:Y:S02]  /*00a0*/  MUFU.RCP R3, R3 ;  /* 0x0000000300037308 */ /* 0x001e240000001000 */
[----:B0-----:R-:W-:Y:S02]  /*00b0*/  IADD3 R4, PT, PT, R3, 0xffffffe, RZ ;  /* 0x0ffffffe03047810 */ /* 0x001fe40007ffe0ff */
[----:B------:R-:W-:-:S04]  /*00c0*/  IABS R3, R21 ;  /* 0x0000001500037213 */ /* 0x000fc80000000000 */
[----:B------:R0:W1:Y:S02]  /*00d0*/  F2I.FTZ.U32.TRUNC.NTZ R5, R4 ;  /* 0x0000000400057305 */ /* 0x000064000021f000 */
[----:B0-----:R-:W-:Y:S01]  /*00e0*/  IMAD.MOV.U32 R4, RZ, RZ, RZ ;  /* 0x000000ffff047224 */ /* 0x001fe200078e00ff */
[----:B-1----:R-:W-:-:S05]  /*00f0*/  IADD3 R7, PT, PT, RZ, -R5, RZ ;  /* 0x80000005ff077210 */ /* 0x002fca0007ffe0ff */
[----:B------:R-:W-:-:S04]  /*0100*/  IMAD R7, R7, R6, RZ ;  /* 0x0000000607077224 */ /* 0x000fc800078e02ff */
[----:B------:R-:W-:-:S06]  /*0110*/  IMAD.HI.U32 R5, R5, R7, R4 ;  /* 0x0000000705057227 */ /* 0x000fcc00078e0004 */
[----:B------:R-:W-:-:S05]  /*0120*/  IMAD.HI.U32 R5, R5, R3, RZ ;  /* 0x0000000305057227 */ /* 0x000fca00078e00ff */
[----:B------:R-:W-:-:S05]  /*0130*/  IADD3 R5, PT, PT, -R5, RZ, RZ ;  /* 0x000000ff05057210 */ /* 0x000fca0007ffe1ff */
[----:B------:R-:W-:-:S05]  /*0140*/  IMAD R3, R6, R5, R3 ;  /* 0x0000000506037224 */ /* 0x000fca00078e0203 */
[----:B------:R-:W-:-:S13]  /*0150*/  ISETP.GT.U32.AND P0, PT, R6, R3, PT ;  /* 0x000000030600720c */ /* 0x000fda0003f04070 */
[----:B------:R-:W-:Y:S02]  /*0160*/  @!P0 IADD3 R3, PT, PT, R3, -R6, RZ ;  /* 0x8000000603038210 */ /* 0x000fe40007ffe0ff */
[----:B------:R-:W-:Y:S02]  /*0170*/  ISETP.NE.AND P0, PT, R0, RZ, PT ;  /* 0x000000ff0000720c */ /* 0x000fe40003f05270 */
[----:B------:R-:W-:-:S13]  /*0180*/  ISETP.GT.U32.AND P1, PT, R6, R3, PT ;  /* 0x000000030600720c */ /* 0x000fda0003f24070 */
[----:B------:R-:W-:-:S05]  /*0190*/  @!P1 IADD3 R3, PT, PT, R3, -R6, RZ ;  /* 0x8000000603039210 */ /* 0x000fca0007ffe0ff */
[----:B------:R-:W-:Y:S01]  /*01a0*/  @!P2 IMAD.MOV R3, RZ, RZ, -R3 ;  /* 0x000000ffff03a224 */ /* 0x000fe200078e0a03 */
[----:B------:R-:W-:-:S04]  /*01b0*/  @!P0 LOP3.LUT R3, RZ, R0, RZ, 0x33, !PT ;  /* 0x00000000ff038212 */ /* 0x000fc800078e33ff */
[----:B------:R-:W-:-:S13]  /*01c0*/  ISETP.NE.AND P0, PT, R3, RZ, PT ;  /* 0x000000ff0300720c */ /* 0x000fda0003f05270 */
[----:B------:R-:W-:Y:S05]  /*01d0*/  @P0 EXIT ;  /* 0x000000000000094d */ /* 0x000fea0003800000 */
[----:B------:R-:W0:Y:S02]  /*01e0*/  LDCU UR8, c[0x0][0x3a4] ;  /* 0x00007480ff0877ac */ /* 0x000e240008000800 */
[----:B0-----:R-:W-:-:S04]  /*01f0*/  ISETP.GE.AND P0, PT, R21, UR8, PT ;  /* 0x0000000815007c0c */ /* 0x001fc8000bf06270 */
[----:B------:R-:W-:-:S13]  /*0200*/  ISETP.LT.OR P0, PT, R0, 0x1, P0 ;  /* 0x000000010000780c */ /* 0x000fda0000701670 */
[----:B------:R-:W-:Y:S05]  /*0210*/  @P0 EXIT ;  /* 0x000000000000094d */ /* 0x000fea0003800000 */
[----:B------:R-:W0:Y:S01]  /*0220*/  S2R R3, SR_TID.X ;  /* 0x0000000000037919 */ /* 0x000e220000002100 */
[----:B------:R-:W1:Y:S01]  /*0230*/  LDCU UR10, c[0x0][0x3ac] ;  /* 0x00007580ff0a77ac */ /* 0x000e620008000800 */
[----:B------:R-:W2:Y:S01]  /*0240*/  LDC R5, c[0x0][0x390] ;  /* 0x0000e400ff057b82 */ /* 0x000ea20000000800 */
[----:B------:R-:W-:Y:S01]  /*0250*/  VIADDMNMX R8, R21, R0, UR8, PT ;  /* 0x0000000815087e46 */ /* 0x000fe2000b800100 */
[----:B------:R-:W0:Y:S01]  /*0260*/  S2R R4, SR_CTAID.X ;  /* 0x0000000000047919 */ /* 0x000e220000002500 */
[----:B------:R-:W0:Y:S01]  /*0270*/  LDCU UR5, c[0x0][0x360] ;  /* 0x00006c00ff0577ac */ /* 0x000e220008000800 */
[----:B------:R-:W2:Y:S04]  /*0280*/  LDCU UR9, c[0x0][0x398] ;  /* 0x00007300ff0977ac */ /* 0x000ea80008000800 */
[----:B------:R-:W3:Y:S01]  /*0290*/  LDC.64 R6, c[0x0][0x380] ;  /* 0x0000e000ff067b82 */ /* 0x000ee20000000a00 */
[----:B------:R-:W4:Y:S01]  /*02a0*/  LDCU.64 UR6, c[0x0][0x358] ;  /* 0x00006b00ff0677ac */ /* 0x000f220008000a00 */
[----:B------:R-:W5:Y:S01]  /*02b0*/  LDCU UR11, c[0x0][0x3ac] ;  /* 0x00007580ff0b77ac */ /* 0x000f620008000800 */
[----:B-1----:R-:W-:Y:S01]  /*02c0*/  UISETP.GE.AND UP0, UPT, UR10, 0x1, UPT ;  /* 0x000000010a00788c */ /* 0x002fe2000bf06270 */
[----:B0-----:R-:W-:-:S04]  /*02d0*/  IMAD R3, R4, UR5, R3 ;  /* 0x0000000504037c24 */ /* 0x001fc8000f8e0203 */
[----:B---3--:R-:W-:Y:S01]  /*02e0*/  IMAD.WIDE R6, R3, 0x4, R6 ;  /* 0x0000000403067825 */ /* 0x008fe200078e0206 */
[----:B------:R-:W-:-:S05]  /*02f0*/  I2FP.F32.S32 R4, R3 ;  /* 0x0000000300047245 */ /* 0x000fca0000201400 */
[----:B--2---:R-:W-:Y:S01]  /*0300*/  FFMA R4, R4, UR9, R5 ;  /* 0x0000000904047c23 */ /* 0x004fe20008000005 */
[----:B----45:R-:W-:Y:S06]  /*0310*/  BRA.U !UP0, `(.L_x_0) ;  /* 0x00000001087c7547 */ /* 0x030fec000b800000 */
.L_x_4:
[----:B------:R-:W0:Y:S01]  /*0320*/  LDC R3, c[0x0][0x394] ;  /* 0x0000e500ff037b82 */ /* 0x000e220000000800 */
[----:B------:R-:W0:Y:S01]  /*0330*/  LDCU UR5, c[0x0][0x39c] ;  /* 0x00007380ff0577ac */ /* 0x000e220008000800 */
[----:B------:R-:W-:Y:S01]  /*0340*/  I2FP.F32.U32 R0, R21 ;  /* 0x0000001500007245 */ /* 0x000fe20000201000 */
[----:B------:R-:W-:Y:S05]  /*0350*/  BSSY.RECONVERGENT B0, `(.L_x_1) ;  /* 0x0000013000007945 */ /* 0x000fea0003800200 */
[----:B-1----:R-:W1:Y:S01]  /*0360*/  LDC R11, c[0x0][0x3ac] ;  /* 0x0000eb00ff0b7b82 */ /* 0x002e620000000800 */
[----:B0-----:R-:W-:Y:S01]  /*0370*/  FFMA R10, R0, UR5, R3 ;  /* 0x00000005000a7c23 */ /* 0x001fe20008000003 */
[----:B------:R-:W-:Y:S01]  /*0380*/  HFMA2 R0, -RZ, RZ, 0, 0 ;  /* 0x00000000ff007431 */ /* 0x000fe200000001ff */
[----:B------:R-:W-:-:S03]  /*0390*/  MOV R3, R4 ;  /* 0x0000000400037202 */ /* 0x000fc60000000f00 */
[----:B------:R-:W-:-:S07]  /*03a0*/  MOV R2, R10 ;  /* 0x0000000a00027202 */ /* 0x000fce0000000f00 */
.L_x_3:
[----:B------:R-:W-:Y:S01]  /*03b0*/  FMUL R9, R3, R3 ;  /* 0x0000000303097220 */ /* 0x000fe20000400000 */
[----:B------:R-:W-:-:S04]  /*03c0*/  FMUL R12, R2, R2 ;  /* 0x00000002020c7220 */ /* 0x000fc80000400000 */
[----:B------:R-:W-:-:S05]  /*03d0*/  FADD R5, R9, R12 ;  /* 0x0000000c09057221 */ /* 0x000fca0000000000 */
[----:B------:R-:W-:-:S13]  /*03e0*/  FSETP.GT.AND P0, PT, R5, 4, PT ;  /* 0x408000000500780b */ /* 0x000fda0003f04000 */
[----:B------:R-:W-:Y:S05]  /*03f0*/  @P0 BRA `(.L_x_2) ;  /* 0x0000000000200947 */ /* 0x000fea0003800000 */
[----:B------:R-:W-:Y:S02]  /*0400*/  VIADD R0, R0, 0x1 ;  /* 0x0000000100007836 */ /* 0x000fe40000000000 */
[----:B------:R-:W-:Y:S01]  /*0410*/  FADD R5, R3, R3 ;  /* 0x0000000303057221 */ /* 0x000fe20000000000 */
[----:B------:R-:W-:Y:S02]  /*0420*/  FADD R3, R9, -R12 ;  /* 0x8000000c09037221 */ /* 0x000fe40000000000 */
[----:B------:R-:W-:Y:S01]  /*0430*/  ISETP.NE.AND P0, PT, R0, UR11, PT ;  /* 0x0000000b00007c0c */ /* 0x000fe2000bf05270 */
[----:B------:R-:W-:Y:S01]  /*0440*/  FFMA R2, R5, R2, R10 ;  /* 0x0000000205027223 */ /* 0x000fe2000000000a */
[----:B------:R-:W-:-:S11]  /*0450*/  FADD R3, R4, R3 ;  /* 0x0000000304037221 */ /* 0x000fd60000000000 */
[----:B------:R-:W-:Y:S05]  /*0460*/  @P0 BRA `(.L_x_3) ;  /* 0xfffffffc00d00947 */ /* 0x000fea000383ffff */
[----:B-1----:R-:W-:-:S07]  /*0470*/  MOV R0, R11 ;  /* 0x0000000b00007202 */ /* 0x002fce0000000f00 */
.L_x_2:
[----:B------:R-:W-:Y:S05]  /*0480*/  BSYNC.RECONVERGENT B0 ;  /* 0x0000000000007941 */ /* 0x000fea0003800200 */
.L_x_1:
[----:B------:R-:W0:Y:S02]  /*0490*/  LDCU.64 UR8, c[0x0][0x388] ;  /* 0x00007100ff0877ac */ /* 0x000e240008000a00 */
[----:B0-----:R-:W-:-:S04]  /*04a0*/  IMAD.WIDE.U32 R2, R21, UR8, R6 ;  /* 0x0000000815027c25 */ /* 0x001fc8000f8e0006 */
[C---:B------:R-:W-:Y:S01]  /*04b0*/  IMAD R3, R21.reuse, UR9, R3 ;  /* 0x0000000915037c24 */ /* 0x040fe2000f8e0203 */
[----:B------:R-:W-:-:S04]  /*04c0*/  IADD3 R21, PT, PT, R21, 0x1, RZ ;  /* 0x0000000115157810 */ /* 0x000fc80007ffe0ff */
[----:B------:R0:W-:Y:S01]  /*04d0*/  STG.E desc[UR6][R2.64], R0 ;  /* 0x0000000002007986 */ /* 0x0001e2000c101906 */
[----:B------:R-:W-:-:S13]  /*04e0*/  ISETP.GE.AND P0, PT, R21, R8, PT ;  /* 0x000000081500720c */ /* 0x000fda0003f06270 */
[----:B0-----:R-:W-:Y:S05]  /*04f0*/  @!P0 BRA `(.L_x_4) ;  /* 0xfffffffc00888947 */ /* 0x001fea000383ffff */
[----:B------:R-:W-:Y:S05]  /*0500*/  EXIT ;  /* 0x000000000000794d */ /* 0x000fea0003800000 */
.L_x_0:
[C---:B------:R-:W-:Y:S01]  /*0510*/  VIADDMNMX R0, R21.reuse, 0x1, R8, !PT ;  /* 0x0000000115007846 */ /* 0x040fe20007800108 */
[----:B------:R-:W0:Y:S01]  /*0520*/  LDCU.64 UR8, c[0x0][0x388] ;  /* 0x00007100ff0877ac */ /* 0x000e220008000a00 */
[----:B------:R-:W-:Y:S02]  /*0530*/  BSSY.RECONVERGENT B0, `(.L_x_5) ;  /* 0x000002f000007945 */ /* 0x000fe40003800200 */
[----:B------:R-:W-:Y:S02]  /*0540*/  IADD3 R2, PT, PT, R2, UR4, -R0 ;  /* 0x0000000402027c10 */ /* 0x000fe4000fffe800 */
[----:B------:R-:W-:Y:S02]  /*0550*/  IADD3 R0, PT, PT, -R21, R0, RZ ;  /* 0x0000000015007210 */ /* 0x000fe40007ffe1ff */
[----:B------:R-:W-:Y:S02]  /*0560*/  ISETP.GT.U32.AND P0, PT, R2, -0x8, PT ;  /* 0xfffffff80200780c */ /* 0x000fe40003f04070 */
[----:B------:R-:W-:-:S11]  /*0570*/  LOP3.LUT R22, R0, 0x7, RZ, 0xc0, !PT ;  /* 0x0000000700167812 */ /* 0x000fd600078ec0ff */
[----:B0-----:R-:W-:Y:S05]  /*0580*/  @P0 BRA `(.L_x_6) ;  /* 0x0000000000a40947 */ /* 0x001fea0003800000 */
[----:B------:R-:W-:Y:S01]  /*0590*/  LOP3.LUT R20, R0, 0xfffffff8, RZ, 0xc0, !PT ;  /* 0xfffffff800147812 */ /* 0x000fe200078ec0ff */
[----:B------:R-:W-:Y:S01]  /*05a0*/  BSSY.RECONVERGENT B1, `(.L_x_7) ;  /* 0x0000026000017945 */ /* 0x000fe20003800200 */
[----:B------:R-:W-:Y:S02]  /*05b0*/  VIADD R21, R21, 0x3 ;  /* 0x0000000315157836 */ /* 0x000fe40000000000 */
[----:B------:R-:W-:-:S07]  /*05c0*/  IADD3 R20, PT, PT, -R20, RZ, RZ ;  /* 0x000000ff14147210 */ /* 0x000fce0007ffe1ff */
.L_x_8:
[C---:B0-----:R-:W-:Y:S01]  /*05d0*/  IADD3 R3, PT, PT, R21.reuse, -0x3, RZ ;  /* 0xfffffffd15037810 */ /* 0x041fe20007ffe0ff */
[C---:B------:R-:W-:Y:S01]  /*05e0*/  VIADD R15, R21.reuse, 0xffffffff ;  /* 0xffffffff150f7836 */ /* 0x040fe20000000000 */
[C---:B------:R-:W-:Y:S01]  /*05f0*/  IADD3 R5, PT, PT, R21.reuse, -0x2, RZ ;  /* 0xfffffffe15057810 */ /* 0x040fe20007ffe0ff */
[C---:B------:R-:W-:Y:S01]  /*0600*/  VIADD R25, R21.reuse, 0x4 ;  /* 0x0000000415197836 */ /* 0x040fe20000000000 */
[----:B------:R-:W-:Y:S01]  /*0610*/  IADD3 R19, PT, PT, R21, 0x2, RZ ;  /* 0x0000000215137810 */ /* 0x000fe20007ffe0ff */
[--C-:B------:R-:W-:Y:S01]  /*0620*/  IMAD.WIDE.U32 R8, R3, UR8, R6.reuse ;  /* 0x0000000803087c25 */ /* 0x100fe2000f8e0006 */
[C---:B------:R-:W-:Y:S02]  /*0630*/  IADD3 R17, PT, PT, R21.reuse, 0x1, RZ ;  /* 0x0000000115117810 */ /* 0x040fe40007ffe0ff */
[----:B------:R-:W-:Y:S01]  /*0640*/  IADD3 R23, PT, PT, R21, 0x3, RZ ;  /* 0x0000000315177810 */ /* 0x000fe20007ffe0ff */
[----:B------:R-:W-:Y:S01]  /*0650*/  IMAD.WIDE.U32 R10, R5, UR8, R6 ;  /* 0x00000008050a7c25 */ /* 0x000fe2000f8e0006 */
[----:B------:R-:W-:-:S03]  /*0660*/  IADD3 R20, PT, PT, R20, 0x8, RZ ;  /* 0x0000000814147810 */ /* 0x000fc60007ffe0ff */
[----:B------:R-:W-:Y:S01]  /*0670*/  IMAD R9, R3, UR9, R9 ;  /* 0x0000000903097c24 */ /* 0x000fe2000f8e0209 */
[----:B------:R-:W-:Y:S01]  /*0680*/  ISETP.NE.AND P0, PT, R20, RZ, PT ;  /* 0x000000ff1400720c */ /* 0x000fe20003f05270 */
[----:B------:R-:W-:-:S03]  /*0690*/  IMAD.WIDE.U32 R2, R19, UR8, R6 ;  /* 0x0000000813027c25 */ /* 0x000fc6000f8e0006 */
[----:B------:R0:W-:Y:S01]  /*06a0*/  STG.E desc[UR6][R8.64], RZ ;  /* 0x000000ff08007986 */ /* 0x0001e2000c101906 */
[----:B------:R-:W-:-:S04]  /*06b0*/  IMAD.WIDE.U32 R12, R15, UR8, R6 ;  /* 0x000000080f0c7c25 */ /* 0x000fc8000f8e0006 */
[----:B------:R-:W-:Y:S02]  /*06c0*/  IMAD R11, R5, UR9, R11 ;  /* 0x00000009050b7c24 */ /* 0x000fe4000f8e020b */
[----:B------:R-:W-:-:S03]  /*06d0*/  IMAD.WIDE.U32 R4, R17, UR8, R6 ;  /* 0x0000000811047c25 */ /* 0x000fc6000f8e0006 */
[----:B------:R0:W-:Y:S01]  /*06e0*/  STG.E desc[UR6][R10.64], RZ ;  /* 0x000000ff0a007986 */ /* 0x0001e2000c101906 */
[----:B------:R-:W-:Y:S02]  /*06f0*/  IMAD R3, R19, UR9, R3 ;  /* 0x0000000913037c24 */ /* 0x000fe4000f8e0203 */
[----:B------:R-:W-:-:S04]  /*0700*/  IMAD.WIDE.U32 R18, R21, UR8, R6 ;  /* 0x0000000815127c25 */ /* 0x000fc8000f8e0006 */
[----:B------:R-:W-:Y:S02]  /*0710*/  IMAD R13, R15, UR9, R13 ;  /* 0x000000090f0d7c24 */ /* 0x000fe4000f8e020d */
[----:B------:R-:W-:Y:S02]  /*0720*/  IMAD R5, R17, UR9, R5 ;  /* 0x0000000911057c24 */ /* 0x000fe4000f8e0205 */
[--C-:B------:R-:W-:Y:S01]  /*0730*/  IMAD.WIDE.U32 R14, R23, UR8, R6.reuse ;  /* 0x00000008170e7c25 */ /* 0x100fe2000f8e0006 */
[----:B------:R0:W-:Y:S03]  /*0740*/  STG.E desc[UR6][R12.64], RZ ;  /* 0x000000ff0c007986 */ /* 0x0001e6000c101906 */
[----:B------:R-:W-:-:S04]  /*0750*/  IMAD.WIDE.U32 R16, R25, UR8, R6 ;  /* 0x0000000819107c25 */ /* 0x000fc8000f8e0006 */
[C---:B------:R-:W-:Y:S01]  /*0760*/  IMAD R19, R21.reuse, UR9, R19 ;  /* 0x0000000915137c24 */ /* 0x040fe2000f8e0213 */
[----:B------:R-:W-:Y:S01]  /*0770*/  IADD3 R21, PT, PT, R21, 0x8, RZ ;  /* 0x0000000815157810 */ /* 0x000fe20007ffe0ff */
[----:B------:R-:W-:Y:S02]  /*0780*/  IMAD R15, R23, UR9, R15 ;  /* 0x00000009170f7c24 */ /* 0x000fe4000f8e020f */
[----:B------:R-:W-:Y:S01]  /*0790*/  IMAD R17, R25, UR9, R17 ;  /* 0x0000000919117c24 */ /* 0x000fe2000f8e0211 */
[----:B------:R0:W-:Y:S04]  /*07a0*/  STG.E desc[UR6][R18.64], RZ ;  /* 0x000000ff12007986 */ /* 0x0001e8000c101906 */
[----:B------:R0:W-:Y:S04]  /*07b0*/  STG.E desc[UR6][R4.64], RZ ;  /* 0x000000ff04007986 */ /* 0x0001e8000c101906 */
[----:B------:R0:W-:Y:S04]  /*07c0*/  STG.E desc[UR6][R2.64], RZ ;  /* 0x000000ff02007986 */ /* 0x0001e8000c101906 */
[----:B------:R0:W-:Y:S04]  /*07d0*/  STG.E desc[UR6][R14.64], RZ ;  /* 0x000000ff0e007986 */ /* 0x0001e8000c101906 */
[----:B------:R0:W-:Y:S01]  /*07e0*/  STG.E desc[UR6][R16.64], RZ ;  /* 0x000000ff10007986 */ /* 0x0001e2000c101906 */
[----:B------:R-:W-:Y:S05]  /*07f0*/  @P0 BRA `(.L_x_8) ;  /* 0xfffffffc00740947 */ /* 0x000fea000383ffff */
[----:B------:R-:W-:Y:S05]  /*0800*/  BSYNC.RECONVERGENT B1 ;  /* 0x0000000000017941 */ /* 0x000fea0003800200 */
.L_x_7:
[----:B------:R-:W-:-:S07]  /*0810*/  IADD3 R21, PT, PT, R21, -0x3, RZ ;  /* 0xfffffffd15157810 */ /* 0x000fce0007ffe0ff */
.L_x_6:
[----:B------:R-:W-:Y:S05]  /*0820*/  BSYNC.RECONVERGENT B0 ;  /* 0x0000000000007941 */ /* 0x000fea0003800200 */
.L_x_5:
[----:B------:R-:W-:-:S13]  /*0830*/  ISETP.NE.AND P0, PT, R22, RZ, PT ;  /* 0x000000ff1600720c */ /* 0x000fda0003f05270 */
[----:B------:R-:W-:Y:S05]  /*0840*/  @!P0 EXIT ;  /* 0x000000000000894d */ /* 0x000fea0003800000 */
[----:B------:R-:W-:Y:S01]  /*0850*/  ISETP.GE.U32.AND P0, PT, R22, 0x4, PT ;  /* 0x000000041600780c */ /* 0x000fe20003f06070 */
[----:B------:R-:W-:Y:S01]  /*0860*/  BSSY.RECONVERGENT B0, `(.L_x_9) ;  /* 0x0000015000007945 */ /* 0x000fe20003800200 */
[----:B0-----:R-:W-:-:S04]  /*0870*/  LOP3.LUT R12, R0, 0x3, RZ, 0xc0, !PT ;  /* 0x00000003000c7812 */ /* 0x001fc800078ec0ff */
[----:B------:R-:W-:-:S07]  /*0880*/  ISETP.NE.AND P1, PT, R12, RZ, PT ;  /* 0x000000ff0c00720c */ /* 0x000fce0003f25270 */
[----:B------:R-:W-:Y:S06]  /*0890*/  @!P0 BRA `(.L_x_10) ;  /* 0x0000000000448947 */ /* 0x000fec0003800000 */
[----:B------:R-:W0:Y:S01]  /*08a0*/  LDCU.64 UR4, c[0x0][0x388] ;  /* 0x00007100ff0477ac */ /* 0x000e220008000a00 */
[C---:B------:R-:W-:Y:S01]  /*08b0*/  IADD3 R13, PT, PT, R21.reuse, 0x1, RZ ;  /* 0x00000001150d7810 */ /* 0x040fe20007ffe0ff */
[C---:B------:R-:W-:Y:S01]  /*08c0*/  VIADD R15, R21.reuse, 0x2 ;  /* 0x00000002150f7836 */ /* 0x040fe20000000000 */
[C---:B------:R-:W-:Y:S01]  /*08d0*/  IADD3 R17, PT, PT, R21.reuse, 0x3, RZ ;  /* 0x0000000315117810 */ /* 0x040fe20007ffe0ff */
[----:B0-----:R-:W-:-:S04]  /*08e0*/  IMAD.WIDE.U32 R2, R21, UR4, R6 ;  /* 0x0000000415027c25 */ /* 0x001fc8000f8e0006 */
[----:B------:R-:W-:-:S04]  /*08f0*/  IMAD.WIDE.U32 R4, R13, UR4, R6 ;  /* 0x000000040d047c25 */ /* 0x000fc8000f8e0006 */
[----:B------:R-:W-:-:S04]  /*0900*/  IMAD.WIDE.U32 R8, R15, UR4, R6 ;  /* 0x000000040f087c25 */ /* 0x000fc8000f8e0006 */
[----:B------:R-:W-:-:S04]  /*0910*/  IMAD.WIDE.U32 R10, R17, UR4, R6 ;  /* 0x00000004110a7c25 */ /* 0x000fc8000f8e0006 */
[C---:B------:R-:W-:Y:S01]  /*0920*/  IMAD R3, R21.reuse, UR5, R3 ;  /* 0x0000000515037c24 */ /* 0x040fe2000f8e0203 */
[----:B------:R-:W-:Y:S01]  /*0930*/  IADD3 R21, PT, PT, R21, 0x4, RZ ;  /* 0x0000000415157810 */ /* 0x000fe20007ffe0ff */
[----:B------:R-:W-:Y:S02]  /*0940*/  IMAD R5, R13, UR5, R5 ;  /* 0x000000050d057c24 */ /* 0x000fe4000f8e0205 */
[----:B------:R-:W-:Y:S01]  /*0950*/  IMAD R9, R15, UR5, R9 ;  /* 0x000000050f097c24 */ /* 0x000fe2000f8e0209 */
[----:B------:R0:W-:Y:S01]  /*0960*/  STG.E desc[UR6][R2.64], RZ ;  /* 0x000000ff02007986 */ /* 0x0001e2000c101906 */
[----:B------:R-:W-:-:S03]  /*0970*/  IMAD R11, R17, UR5, R11 ;  /* 0x00000005110b7c24 */ /* 0x000fc6000f8e020b */
[----:B------:R0:W-:Y:S04]  /*0980*/  STG.E desc[UR6][R4.64], RZ ;  /* 0x000000ff04007986 */ /* 0x0001e8000c101906 */
[----:B------:R0:W-:Y:S04]  /*0990*/  STG.E desc[UR6][R8.64], RZ ;  /* 0x000000ff08007986 */ /* 0x0001e8000c101906 */
[----:B------:R0:W-:Y:S02]  /*09a0*/  STG.E desc[UR6][R10.64], RZ ;  /* 0x000000ff0a007986 */ /* 0x0001e4000c101906 */
.L_x_10:
[----:B------:R-:W-:Y:S05]  /*09b0*/  BSYNC.RECONVERGENT B0 ;  /* 0x0000000000007941 */ /* 0x000fea0003800200 */
.L_x_9:
[----:B------:R-:W-:Y:S05]  /*09c0*/  @!P1 EXIT ;  /* 0x000000000000994d */ /* 0x000fea0003800000 */
[----:B------:R-:W-:Y:S01]  /*09d0*/  ISETP.NE.AND P0, PT, R12, 0x1, PT ;  /* 0x000000010c00780c */ /* 0x000fe20003f05270 */
[----:B------:R-:W-:Y:S01]  /*09e0*/  BSSY.RECONVERGENT B0, `(.L_x_11) ;  /* 0x000000d000007945 */ /* 0x000fe20003800200 */
[----:B------:R-:W-:-:S04]  /*09f0*/  LOP3.LUT R0, R0, 0x1, RZ, 0xc0, !PT ;  /* 0x0000000100007812 */ /* 0x000fc800078ec0ff */
[----:B------:R-:W-:-:S07]  /*0a00*/  ISETP.NE.U32.AND P1, PT, R0, 0x1, PT ;  /* 0x000000010000780c */ /* 0x000fce0003f25070 */
[----:B------:R-:W-:Y:S06]  /*0a10*/  @!P0 BRA `(.L_x_12) ;  /* 0x0000000000248947 */ /* 0x000fec0003800000 */
[----:B------:R-:W1:Y:S01]  /*0a20*/  LDCU.64 UR4, c[0x0][0x388] ;  /* 0x00007100ff0477ac */ /* 0x000e620008000a00 */
[C---:B0-----:R-:W-:Y:S01]  /*0a30*/  IADD3 R9, PT, PT, R21.reuse, 0x1, RZ ;  /* 0x0000000115097810 */ /* 0x041fe20007ffe0ff */
[----:B-1----:R-:W-:-:S04]  /*0a40*/  IMAD.WIDE.U32 R2, R21, UR4, R6 ;  /* 0x0000000415027c25 */ /* 0x002fc8000f8e0006 */
[----:B------:R-:W-:-:S04]  /*0a50*/  IMAD.WIDE.U32 R4, R9, UR4, R6 ;  /* 0x0000000409047c25 */ /* 0x000fc8000f8e0006 */
[C---:B------:R-:W-:Y:S01]  /*0a60*/  IMAD R3, R21.reuse, UR5, R3 ;  /* 0x0000000515037c24 */ /* 0x040fe2000f8e0203 */
[----:B------:R-:W-:Y:S01]  /*0a70*/  IADD3 R21, PT, PT, R21, 0x2, RZ ;  /* 0x0000000215157810 */ /* 0x000fe20007ffe0ff */
[----:B------:R-:W-:-:S03]  /*0a80*/  IMAD R5, R9, UR5, R5 ;  /* 0x0000000509057c24 */ /* 0x000fc6000f8e0205 */
[----:B------:R1:W-:Y:S04]  /*0a90*/  STG.E desc[UR6][R2.64], RZ ;  /* 0x000000ff02007986 */ /* 0x0003e8000c101906 */
[----:B------:R1:W-:Y:S02]  /*0aa0*/  STG.E desc[UR6][R4.64], RZ ;  /* 0x000000ff04007986 */ /* 0x0003e4000c101906 */
.L_x_12:
[----:B------:R-:W-:Y:S05]  /*0ab0*/  BSYNC.RECONVERGENT B0 ;  /* 0x0000000000007941 */ /* 0x000fea0003800200 */
.L_x_11:
[----:B------:R-:W-:Y:S05]  /*0ac0*/  @P1 EXIT ;  /* 0x000000000000194d */ /* 0x000fea0003800000 */
[----:B------:R-:W2:Y:S02]  /*0ad0*/  LDCU.64 UR4, c[0x0][0x388] ;  /* 0x00007100ff0477ac */ /* 0x000ea40008000a00 */
[----:B--2---:R-:W-:-:S04]  /*0ae0*/  IMAD.WIDE.U32 R6, R21, UR4, R6 ;  /* 0x0000000415067c25 */ /* 0x004fc8000f8e0006 */
[----:B------:R-:W-:-:S05]  /*0af0*/  IMAD R7, R21, UR5, R7 ;  /* 0x0000000515077c24 */ /* 0x000fca000f8e0207 */
[----:B------:R-:W-:Y:S01]  /*0b00*/  STG.E desc[UR6][R6.64], RZ ;  /* 0x000000ff06007986 */ /* 0x000fe2000c101906 */
[----:B------:R-:W-:Y:S05]  /*0b10*/  EXIT ;  /* 0x000000000000794d */ /* 0x000fea0003800000 */
.L_x_13:
[----:B------:R-:W-:-:S00]  /*0b20*/  BRA `(.L_x_13) ;  /* 0xfffffffc00fc7947 */ /* 0x000fc0000383ffff */
[----:B------:R-:W-:-:S00]  /*0b30*/  NOP ;  /* 0x0000000000007918 */ /* 0x000fc00000000000 */
        /* <DEDUP_REMOVED lines=12> */
.L_x_14:


//--------------------- .nv.shared.reserved.0     --------------------------
	.section	.nv.shared.reserved.0,"aw",@nobits
	.weak		__nv_reservedSMEM_offset_0_alias
	.size		__nv_reservedSMEM_offset_0_alias, 0, 64
	.other		__nv_reservedSMEM_offset_0_alias,@"STO_CUDA_RESERVED_SHARED STV_DEFAULT"
__nv_reservedSMEM_offset_0_alias:
	.zero		0
	.zero		64


//--------------------- .nv.constant0._Z12mandelKernelPimffffiiii --------------------------
	.section	.nv.constant0._Z12mandelKernelPimffffiiii,"a",@progbits
	.sectionflags	@""
	.align	4
.nv.constant0._Z12mandelKernelPimffffiiii:
	.zero		944


//--------------------- SYMBOLS --------------------------

	.type		.nv.reservedSmem.offset0,@object
	.size		.nv.reservedSmem.offset0,0x4
